	.headerflags	@"EF_CUDA_TEXMODE_UNIFIED EF_CUDA_64BIT_ADDRESS EF_CUDA_ACCELERATORS EF_CUDA_SM90 EF_CUDA_VIRTUAL_SM(EF_CUDA_SM90)"
	.elftype	@"ET_EXEC"


//--------------------- .nv.info                  --------------------------
	.section	.nv.info,"",@"SHT_CUDA_INFO"
	.align	4


	//----- nvinfo : EIATTR_REGCOUNT
	.align		4
        /*0000*/ 	.byte	0x04, 0x2f
        /*0002*/ 	.short	(.L_1 - .L_0)
	.align		4
.L_0:
        /*0004*/ 	.word	index@(triton_poi_fused_max_pool2d_with_indices_9)
        /*0008*/ 	.word	0x0000002c


	//----- nvinfo : EIATTR_MIN_STACK_SIZE
	.align		4
.L_1:
        /*000c*/ 	.byte	0x04, 0x12
        /*000e*/ 	.short	(.L_3 - .L_2)
	.align		4
.L_2:
        /*0010*/ 	.word	index@(triton_poi_fused_max_pool2d_with_indices_9)
        /*0014*/ 	.word	0x00000000


	//----- nvinfo : EIATTR_FRAME_SIZE
	.align		4
.L_3:
        /*0018*/ 	.byte	0x04, 0x11
        /*001a*/ 	.short	(.L_5 - .L_4)
	.align		4
.L_4:
        /*001c*/ 	.word	index@(triton_poi_fused_max_pool2d_with_indices_9)
        /*0020*/ 	.word	0x00000000


	//----- nvinfo : EIATTR_MIN_STACK_SIZE
	.align		4
.L_5:
        /*0024*/ 	.byte	0x04, 0x12
        /*0026*/ 	.short	(.L_7 - .L_6)
	.align		4
.L_6:
        /*0028*/ 	.word	index@(triton_poi_fused_max_pool2d_with_indices_9)
        /*002c*/ 	.word	0x00000000
.L_7:


//--------------------- .nv.info.triton_poi_fused_max_pool2d_with_indices_9 --------------------------
	.section	.nv.info.triton_poi_fused_max_pool2d_with_indices_9,"",@"SHT_CUDA_INFO"
	.sectionflags	@""
	.align	4


	//----- nvinfo : EIATTR_CUDA_API_VERSION
	.align		4
        /*0000*/ 	.byte	0x04, 0x37
        /*0002*/ 	.short	(.L_9 - .L_8)
.L_8:
        /*0004*/ 	.word	0x0000007c


	//----- nvinfo : EIATTR_KPARAM_INFO
	.align		4
.L_9:
        /*0008*/ 	.byte	0x04, 0x17
        /*000a*/ 	.short	(.L_11 - .L_10)
.L_10:
        /*000c*/ 	.word	0x00000000
        /*0010*/ 	.short	0x0003
        /*0012*/ 	.short	0x0018
        /*0014*/ 	.byte	0x00, 0xf0, 0x11, 0x00


	//----- nvinfo : EIATTR_KPARAM_INFO
	.align		4
.L_11:
        /*0018*/ 	.byte	0x04, 0x17
        /*001a*/ 	.short	(.L_13 - .L_12)
.L_12:
        /*001c*/ 	.word	0x00000000
        /*0020*/ 	.short	0x0002
        /*0022*/ 	.short	0x0010
        /*0024*/ 	.byte	0x00, 0xf4, 0x21, 0x00


	//----- nvinfo : EIATTR_KPARAM_INFO
	.align		4
.L_13:
        /*0028*/ 	.byte	0x04, 0x17
        /*002a*/ 	.short	(.L_15 - .L_14)
.L_14:
        /*002c*/ 	.word	0x00000000
        /*0030*/ 	.short	0x0001
        /*0032*/ 	.short	0x0008
        /*0034*/ 	.byte	0x00, 0xf4, 0x21, 0x00


	//----- nvinfo : EIATTR_KPARAM_INFO
	.align		4
.L_15:
        /*0038*/ 	.byte	0x04, 0x17
        /*003a*/ 	.short	(.L_17 - .L_16)
.L_16:
        /*003c*/ 	.word	0x00000000
        /*0040*/ 	.short	0x0000
        /*0042*/ 	.short	0x0000
        /*0044*/ 	.byte	0x00, 0xf4, 0x21, 0x00


	//----- nvinfo : EIATTR_SPARSE_MMA_MASK
	.align		4
.L_17:
        /*0048*/ 	.byte	0x03, 0x50
        /*004a*/ 	.short	0x0000


	//----- nvinfo : EIATTR_MAXREG_COUNT
	.align		4
        /*004c*/ 	.byte	0x03, 0x1b
        /*004e*/ 	.short	0x00ff


	//----- nvinfo : EIATTR_EXIT_INSTR_OFFSETS
	.align		4
        /*0050*/ 	.byte	0x04, 0x1c
        /*0052*/ 	.short	(.L_19 - .L_18)


	//   ....[0]....
.L_18:
        /*0054*/ 	.word	0x00001460


	//   ....[1]....
        /*0058*/ 	.word	0x00001480


	//----- nvinfo : EIATTR_REQNTID
	.align		4
.L_19:
        /*005c*/ 	.byte	0x04, 0x10
        /*005e*/ 	.short	(.L_21 - .L_20)
.L_20:
        /*0060*/ 	.word	0x00000080
        /*0064*/ 	.word	0x00000001
        /*0068*/ 	.word	0x00000001


	//----- nvinfo : EIATTR_CBANK_PARAM_SIZE
	.align		4
.L_21:
        /*006c*/ 	.byte	0x03, 0x19
        /*006e*/ 	.short	0x001c


	//----- nvinfo : EIATTR_PARAM_CBANK
	.align		4
        /*0070*/ 	.byte	0x04, 0x0a
        /*0072*/ 	.short	(.L_23 - .L_22)
	.align		4
.L_22:
        /*0074*/ 	.word	index@(.nv.constant0.triton_poi_fused_max_pool2d_with_indices_9)
        /*0078*/ 	.short	0x0210
        /*007a*/ 	.short	0x001c


	//----- nvinfo : EIATTR_SW_WAR
	.align		4
.L_23:
        /*007c*/ 	.byte	0x04, 0x36
        /*007e*/ 	.short	(.L_25 - .L_24)
.L_24:
        /*0080*/ 	.word	0x00000008
.L_25:


//--------------------- .nv.callgraph             --------------------------
	.section	.nv.callgraph,"",@"SHT_CUDA_CALLGRAPH"
	.align	4
	.sectionentsize	8
	.align		4
        /*0000*/ 	.word	0x00000000
	.align		4
        /*0004*/ 	.word	0xffffffff
	.align		4
        /*0008*/ 	.word	0x00000000
	.align		4
        /*000c*/ 	.word	0xfffffffe
	.align		4
        /*0010*/ 	.word	0x00000000
	.align		4
        /*0014*/ 	.word	0xfffffffd
	.align		4
        /*0018*/ 	.word	0x00000000
	.align		4
        /*001c*/ 	.word	0xfffffffc


//--------------------- .text.triton_poi_fused_max_pool2d_with_indices_9 --------------------------
	.section	.text.triton_poi_fused_max_pool2d_with_indices_9,"ax",@progbits
	.sectionflags	@"SHF_BARRIERS=1"
	.align	128
        .global         triton_poi_fused_max_pool2d_with_indices_9
        .type           triton_poi_fused_max_pool2d_with_indices_9,@function
        .size           triton_poi_fused_max_pool2d_with_indices_9,(.L_x_1 - triton_poi_fused_max_pool2d_with_indices_9)
        .other          triton_poi_fused_max_pool2d_with_indices_9,@"STO_CUDA_ENTRY STV_DEFAULT"
triton_poi_fused_max_pool2d_with_indices_9:
.text.triton_poi_fused_max_pool2d_with_indices_9:
[----:B------:R-:W0:Y:S02]  /*0000*/  LDC R1, c[0x0][0x28] ;  /* 0x00000a00ff017b82 */ /* 0x000e240000000800 */
[----:B------:R-:W1:Y:S01]  /*0010*/  S2R R2, SR_TID.X ;  /* 0x0000000000027919 */ /* 0x000e620000002100 */
[----:B------:R-:W-:Y:S02]  /*0020*/  CS2R R16, SRZ ;  /* 0x0000000000107805 */ /* 0x000fe4000001ff00 */
[----:B------:R-:W-:Y:S01]  /*0030*/  CS2R R18, SRZ ;  /* 0x0000000000127805 */ /* 0x000fe2000001ff00 */
[----:B------:R-:W-:Y:S01]  /*0040*/  ULDC.64 UR6, c[0x0][0x208] ;  /* 0x0000820000067ab9 */ /* 0x000fe20000000a00 */
[----:B------:R-:W2:Y:S01]  /*0050*/  S2R R0, SR_CTAID.X ;  /* 0x0000000000007919 */ /* 0x000ea20000002500 */
[----:B-1----:R-:W-:Y:S02]  /*0060*/  IMAD.SHL.U32 R26, R2, 0x8, RZ ;  /* 0x00000008021a7824 */ /* 0x002fe400078e00ff */
[----:B--2---:R-:W-:-:S03]  /*0070*/  IMAD.SHL.U32 R3, R0, 0x400, RZ ;  /* 0x0000040000037824 */ /* 0x004fc600078e00ff */
[----:B------:R-:W-:Y:S02]  /*0080*/  LOP3.LUT R26, R26, 0x3f8, RZ, 0xc0, !PT ;  /* 0x000003f81a1a7812 */ /* 0x000fe400078ec0ff */
[----:B------:R-:W-:Y:S02]  /*0090*/  SHF.R.S32.HI R33, RZ, 0x15, R0 ;  /* 0x00000015ff217819 */ /* 0x000fe40000011400 */
[----:B------:R-:W-:Y:S02]  /*00a0*/  LOP3.LUT R0, R3, R26, RZ, 0xfc, !PT ;  /* 0x0000001a03007212 */ /* 0x000fe400078efcff */
[----:B------:R-:W-:-:S03]  /*00b0*/  SGXT R33, R33, 0x1 ;  /* 0x000000012121781a */ /* 0x000fc60000000200 */
[----:B------:R-:W-:Y:S01]  /*00c0*/  IMAD.HI R4, R0, 0x78787879, RZ ;  /* 0x7878787900047827 */ /* 0x000fe200078e02ff */
[----:B------:R-:W-:-:S04]  /*00d0*/  LEA.HI R6, R33, R0, RZ, 0x8 ;  /* 0x0000000021067211 */ /* 0x000fc800078f40ff */
[----:B------:R-:W-:Y:S02]  /*00e0*/  SHF.R.S32.HI R7, RZ, 0x8, R6 ;  /* 0x00000008ff077819 */ /* 0x000fe40000011406 */
[----:B------:R-:W-:Y:S02]  /*00f0*/  SHF.R.U32.HI R5, RZ, 0x1f, R4 ;  /* 0x0000001fff057819 */ /* 0x000fe40000011604 */
[----:B------:R-:W-:Y:S01]  /*0100*/  LOP3.LUT R11, R6, 0xffffff00, RZ, 0xc0, !PT ;  /* 0xffffff00060b7812 */ /* 0x000fe200078ec0ff */
[----:B------:R-:W-:Y:S01]  /*0110*/  IMAD.HI R10, R7, 0x78787879, RZ ;  /* 0x78787879070a7827 */ /* 0x000fe200078e02ff */
[----:B------:R-:W-:-:S03]  /*0120*/  LEA.HI.SX32 R8, R4, R5, 0x15 ;  /* 0x0000000504087211 */ /* 0x000fc600078faaff */
[----:B------:R-:W-:Y:S01]  /*0130*/  IMAD.HI R4, R0, 0x71625345, RZ ;  /* 0x7162534500047827 */ /* 0x000fe200078e02ff */
[----:B------:R-:W-:-:S03]  /*0140*/  SHF.R.U32.HI R5, RZ, 0x1f, R10 ;  /* 0x0000001fff057819 */ /* 0x000fc6000001160a */
[----:B------:R-:W-:Y:S01]  /*0150*/  IMAD.HI R9, R8, 0x78787879, RZ ;  /* 0x7878787908097827 */ /* 0x000fe200078e02ff */
[----:B------:R-:W-:Y:S02]  /*0160*/  LEA.HI.SX32 R12, R10, R5, 0x1d ;  /* 0x000000050a0c7211 */ /* 0x000fe400078feaff */
[----:B------:R-:W-:Y:S01]  /*0170*/  SHF.R.U32.HI R5, RZ, 0x1f, R4 ;  /* 0x0000001fff057819 */ /* 0x000fe20000011604 */
[----:B------:R-:W-:Y:S01]  /*0180*/  IMAD.IADD R20, R0, 0x1, -R11 ;  /* 0x0000000100147824 */ /* 0x000fe200078e0a0b */
[----:B------:R-:W-:Y:S01]  /*0190*/  SHF.R.U32.HI R10, RZ, 0x1f, R9 ;  /* 0x0000001fff0a7819 */ /* 0x000fe20000011609 */
[----:B------:R-:W-:Y:S01]  /*01a0*/  IMAD R7, R12, -0x11, R7 ;  /* 0xffffffef0c077824 */ /* 0x000fe200078e0207 */
[----:B------:R-:W-:Y:S02]  /*01b0*/  LEA.HI.SX32 R5, R4, R5, 0x11 ;  /* 0x0000000504057211 */ /* 0x000fe400078f8aff */
[----:B------:R-:W-:Y:S02]  /*01c0*/  CS2R R12, SRZ ;  /* 0x00000000000c7805 */ /* 0x000fe4000001ff00 */
[----:B------:R-:W-:Y:S01]  /*01d0*/  LEA.HI.SX32 R9, R9, R10, 0x1d ;  /* 0x0000000a09097211 */ /* 0x000fe200078feaff */
[C---:B------:R-:W-:Y:S01]  /*01e0*/  IMAD.SHL.U32 R10, R7.reuse, 0x200, RZ ;  /* 0x00000200070a7824 */ /* 0x040fe200078e00ff */
[----:B------:R-:W-:-:S03]  /*01f0*/  ISETP.GT.AND P0, PT, R7, RZ, PT ;  /* 0x000000ff0700720c */ /* 0x000fc60003f04270 */
[----:B------:R-:W-:Y:S02]  /*0200*/  IMAD R4, R9, -0x11, R8 ;  /* 0xffffffef09047824 */ /* 0x000fe400078e0208 */
[----:B------:R-:W1:Y:S01]  /*0210*/  LDC.64 R8, c[0x0][0x210] ;  /* 0x00008400ff087b82 */ /* 0x000e620000000a00 */
[----:B------:R-:W-:Y:S02]  /*0220*/  IMAD R5, R5, 0x44100, R10 ;  /* 0x0004410005057824 */ /* 0x000fe400078e020a */
[C---:B------:R-:W-:Y:S02]  /*0230*/  ISETP.GT.AND P1, PT, R4.reuse, RZ, PT ;  /* 0x000000ff0400720c */ /* 0x040fe40003f24270 */
[----:B------:R-:W-:Y:S01]  /*0240*/  ISETP.GT.AND P2, PT, R4, RZ, P0 ;  /* 0x000000ff0400720c */ /* 0x000fe20000744270 */
[----:B------:R-:W-:Y:S01]  /*0250*/  VIADD R29, R5, 0xffffde00 ;  /* 0xffffde00051d7836 */ /* 0x000fe20000000000 */
[----:B------:R-:W-:Y:S01]  /*0260*/  ISETP.GT.AND P1, PT, R7, -0x1, P1 ;  /* 0xffffffff0700780c */ /* 0x000fe20000f24270 */
[----:B------:R-:W-:Y:S01]  /*0270*/  VIADD R31, R5, 0xffffdf00 ;  /* 0xffffdf00051f7836 */ /* 0x000fe20000000000 */
[----:B------:R-:W-:Y:S01]  /*0280*/  ISETP.LT.AND P2, PT, R0, 0x48400, P2 ;  /* 0x000484000000780c */ /* 0x000fe20001741270 */
[----:B------:R-:W-:Y:S01]  /*0290*/  IMAD.IADD R11, R20, 0x1, R29 ;  /* 0x00000001140b7824 */ /* 0x000fe200078e021d */
[----:B------:R-:W-:Y:S01]  /*02a0*/  ISETP.LT.AND P1, PT, R0, 0x48400, P1 ;  /* 0x000484000000780c */ /* 0x000fe20000f21270 */
[----:B------:R-:W-:-:S02]  /*02b0*/  IMAD.IADD R15, R20, 0x1, R31 ;  /* 0x00000001140f7824 */ /* 0x000fc400078e021f */
[C---:B------:R-:W-:Y:S02]  /*02c0*/  IMAD R11, R4.reuse, 0x4200, R11 ;  /* 0x00004200040b7824 */ /* 0x040fe400078e020b */
[----:B------:R-:W-:Y:S01]  /*02d0*/  IMAD R23, R4, 0x4200, R15 ;  /* 0x0000420004177824 */ /* 0x000fe200078e020f */
[----:B------:R-:W-:Y:S01]  /*02e0*/  CS2R R14, SRZ ;  /* 0x00000000000e7805 */ /* 0x000fe2000001ff00 */
[----:B-1----:R-:W-:-:S04]  /*02f0*/  IMAD.WIDE R10, R11, 0x4, R8 ;  /* 0x000000040b0a7825 */ /* 0x002fc800078e0208 */
[----:B------:R-:W-:Y:S01]  /*0300*/  IMAD.WIDE R22, R23, 0x4, R8 ;  /* 0x0000000417167825 */ /* 0x000fe200078e0208 */
[----:B------:R-:W2:Y:S04]  /*0310*/  @P2 LDG.E.128 R16, desc[UR6][R10.64] ;  /* 0x000000060a102981 */ /* 0x000ea8000c1e1d00 */
[----:B------:R-:W3:Y:S01]  /*0320*/  @P1 LDG.E.128 R12, desc[UR6][R22.64] ;  /* 0x00000006160c1981 */ /* 0x000ee2000c1e1d00 */
[----:B------:R-:W-:Y:S01]  /*0330*/  VIADD R27, R5, 0xffffff00 ;  /* 0xffffff00051b7836 */ /* 0x000fe20000000000 */
[----:B------:R-:W-:-:S04]  /*0340*/  ISETP.GT.AND P0, PT, R4, -0x1, P0 ;  /* 0xffffffff0400780c */ /* 0x000fc80000704270 */
[----:B------:R-:W-:Y:S02]  /*0350*/  ISETP.LT.AND P0, PT, R0, 0x48400, P0 ;  /* 0x000484000000780c */ /* 0x000fe40000701270 */
[----:B--2---:R-:W-:Y:S02]  /*0360*/  SEL R28, R19, 0xff800000, P2 ;  /* 0xff800000131c7807 */ /* 0x004fe40001000000 */
[----:B---3--:R-:W-:Y:S02]  /*0370*/  SEL R35, R15, 0xff800000, P1 ;  /* 0xff8000000f237807 */ /* 0x008fe40000800000 */
[----:B------:R-:W-:Y:S02]  /*0380*/  SEL R15, R18, 0xff800000, P2 ;  /* 0xff800000120f7807 */ /* 0x000fe40001000000 */
[----:B------:R-:W-:Y:S02]  /*0390*/  FSETP.GT.AND P6, PT, R35, R28, PT ;  /* 0x0000001c2300720b */ /* 0x000fe40003fc4000 */
[----:B------:R-:W-:-:S02]  /*03a0*/  SEL R24, R14, 0xff800000, P1 ;  /* 0xff8000000e187807 */ /* 0x000fc40000800000 */
[----:B------:R-:W-:Y:S02]  /*03b0*/  SEL R14, R17, 0xff800000, P2 ;  /* 0xff800000110e7807 */ /* 0x000fe40001000000 */
[----:B------:R-:W-:Y:S02]  /*03c0*/  FSETP.GT.AND P5, PT, R24, R15, PT ;  /* 0x0000000f1800720b */ /* 0x000fe40003fa4000 */
[----:B------:R-:W-:Y:S02]  /*03d0*/  SEL R25, R13, 0xff800000, P1 ;  /* 0xff8000000d197807 */ /* 0x000fe40000800000 */
[----:B------:R-:W-:Y:S02]  /*03e0*/  FSETP.NAN.AND P3, PT, R35, R35, PT ;  /* 0x000000232300720b */ /* 0x000fe40003f68000 */
[----:B------:R-:W-:Y:S02]  /*03f0*/  FSETP.GT.AND P4, PT, R25, R14, PT ;  /* 0x0000000e1900720b */ /* 0x000fe40003f84000 */
[----:B------:R-:W-:-:S02]  /*0400*/  @!P6 SEL R35, R35, R28, P3 ;  /* 0x0000001c2323e207 */ /* 0x000fc40001800000 */
[----:B------:R-:W-:Y:S02]  /*0410*/  FSETP.NAN.AND P3, PT, R24, R24, PT ;  /* 0x000000181800720b */ /* 0x000fe40003f68000 */
[----:B------:R-:W-:Y:S02]  /*0420*/  SEL R13, R16, 0xff800000, P2 ;  /* 0xff800000100d7807 */ /* 0x000fe40001000000 */
[----:B------:R-:W-:Y:S02]  /*0430*/  @!P5 SEL R24, R24, R15, P3 ;  /* 0x0000000f1818d207 */ /* 0x000fe40001800000 */
[----:B------:R-:W-:Y:S02]  /*0440*/  FSETP.NAN.AND P3, PT, R25, R25, PT ;  /* 0x000000191900720b */ /* 0x000fe40003f68000 */
[----:B------:R-:W-:Y:S02]  /*0450*/  SEL R22, R12, 0xff800000, P1 ;  /* 0xff8000000c167807 */ /* 0x000fe40000800000 */
[----:B------:R-:W-:-:S02]  /*0460*/  P2R R11, PR, RZ, 0x10 ;  /* 0x00000010ff0b7803 */ /* 0x000fc40000000000 */
[----:B------:R-:W-:Y:S02]  /*0470*/  @!P4 SEL R25, R25, R14, P3 ;  /* 0x0000000e1919c207 */ /* 0x000fe40001800000 */
[----:B------:R-:W-:Y:S02]  /*0480*/  CS2R R14, SRZ ;  /* 0x00000000000e7805 */ /* 0x000fe4000001ff00 */
[C---:B------:R-:W-:Y:S02]  /*0490*/  FSETP.GT.AND P4, PT, R22.reuse, R13, PT ;  /* 0x0000000d1600720b */ /* 0x040fe40003f84000 */
[----:B------:R-:W-:Y:S02]  /*04a0*/  FSETP.NAN.AND P3, PT, R22, R22, PT ;  /* 0x000000161600720b */ /* 0x000fe40003f68000 */
[----:B------:R-:W-:Y:S02]  /*04b0*/  P2R R16, PR, RZ, 0x10 ;  /* 0x00000010ff107803 */ /* 0x000fe40000000000 */
[----:B------:R-:W-:-:S02]  /*04c0*/  LOP3.LUT R26, R3, 0x4, R26, 0xfe, !PT ;  /* 0x00000004031a7812 */ /* 0x000fc400078efe1a */
[----:B------:R-:W-:Y:S02]  /*04d0*/  LOP3.LUT R7, R4, R7, RZ, 0xfc, !PT ;  /* 0x0000000704077212 */ /* 0x000fe400078efcff */
[----:B------:R-:W-:Y:S02]  /*04e0*/  P2R R10, PR, RZ, 0x20 ;  /* 0x00000020ff0a7803 */ /* 0x000fe40000000000 */
[----:B------:R-:W-:Y:S02]  /*04f0*/  P2R R6, PR, RZ, 0x40 ;  /* 0x00000040ff067803 */ /* 0x000fe40000000000 */
[----:B------:R-:W-:Y:S01]  /*0500*/  @!P4 SEL R22, R22, R13, P3 ;  /* 0x0000000d1616c207 */ /* 0x000fe20001800000 */
[----:B------:R-:W-:-:S04]  /*0510*/  IMAD.IADD R13, R20, 0x1, R27 ;  /* 0x00000001140d7824 */ /* 0x000fc800078e021b */
[----:B------:R-:W-:Y:S01]  /*0520*/  IMAD R19, R4, 0x4200, R13 ;  /* 0x0000420004137824 */ /* 0x000fe200078e020d */
[----:B------:R-:W-:-:S03]  /*0530*/  CS2R R12, SRZ ;  /* 0x00000000000c7805 */ /* 0x000fc6000001ff00 */
[----:B------:R-:W-:-:S05]  /*0540*/  IMAD.WIDE R18, R19, 0x4, R8 ;  /* 0x0000000413127825 */ /* 0x000fca00078e0208 */
[----:B------:R-:W2:Y:S01]  /*0550*/  @P0 LDG.E.128 R12, desc[UR6][R18.64] ;  /* 0x00000006120c0981 */ /* 0x000ea2000c1e1d00 */
[----:B------:R-:W-:-:S04]  /*0560*/  LEA.HI R33, R33, R26, RZ, 0x8 ;  /* 0x0000001a21217211 */ /* 0x000fc800078f40ff */
[----:B------:R-:W-:-:S05]  /*0570*/  LOP3.LUT R33, R33, 0xffffff00, RZ, 0xc0, !PT ;  /* 0xffffff0021217812 */ /* 0x000fca00078ec0ff */
[----:B------:R-:W-:-:S04]  /*0580*/  IMAD.IADD R26, R26, 0x1, -R33 ;  /* 0x000000011a1a7824 */ /* 0x000fc800078e0a21 */
[----:B------:R-:W-:-:S04]  /*0590*/  IMAD.IADD R29, R26, 0x1, R29 ;  /* 0x000000011a1d7824 */ /* 0x000fc800078e021d */
[----:B------:R-:W-:-:S04]  /*05a0*/  IMAD R29, R4, 0x4200, R29 ;  /* 0x00004200041d7824 */ /* 0x000fc800078e021d */
[----:B------:R-:W-:Y:S01]  /*05b0*/  IMAD.WIDE R28, R29, 0x4, R8 ;  /* 0x000000041d1c7825 */ /* 0x000fe200078e0208 */
[----:B--2---:R-:W-:-:S04]  /*05c0*/  SEL R21, R12, 0xff800000, P0 ;  /* 0xff8000000c157807 */ /* 0x004fc80000000000 */
[-C--:B------:R-:W-:Y:S02]  /*05d0*/  FSETP.NAN.AND P3, PT, R21, R21.reuse, PT ;  /* 0x000000151500720b */ /* 0x080fe40003f68000 */
[----:B------:R-:W-:-:S04]  /*05e0*/  FSETP.GEU.AND P4, PT, R22, R21, PT ;  /* 0x000000151600720b */ /* 0x000fc80003f8e000 */
[----:B------:R-:W-:-:S07]  /*05f0*/  P2R R17, PR, RZ, 0x10 ;  /* 0x00000010ff117803 */ /* 0x000fce0000000000 */
[----:B------:R-:W-:Y:S02]  /*0600*/  @!P3 SEL R21, R21, R22, !P4 ;  /* 0x000000161515b207 */ /* 0x000fe40006000000 */
[----:B------:R-:W-:Y:S02]  /*0610*/  SEL R22, R13, 0xff800000, P0 ;  /* 0xff8000000d167807 */ /* 0x000fe40000000000 */
[----:B------:R-:W-:Y:S02]  /*0620*/  CS2R R12, SRZ ;  /* 0x00000000000c7805 */ /* 0x000fe4000001ff00 */
[-C--:B------:R-:W-:Y:S02]  /*0630*/  FSETP.NAN.AND P3, PT, R22, R22.reuse, PT ;  /* 0x000000161600720b */ /* 0x080fe40003f68000 */
[----:B------:R-:W-:-:S04]  /*0640*/  FSETP.GEU.AND P4, PT, R25, R22, PT ;  /* 0x000000161900720b */ /* 0x000fc80003f8e000 */
[----:B------:R-:W-:-:S07]  /*0650*/  P2R R18, PR, RZ, 0x10 ;  /* 0x00000010ff127803 */ /* 0x000fce0000000000 */
[----:B------:R-:W-:Y:S02]  /*0660*/  @!P3 SEL R22, R22, R25, !P4 ;  /* 0x000000191616b207 */ /* 0x000fe40006000000 */
[----:B------:R-:W-:-:S04]  /*0670*/  SEL R25, R14, 0xff800000, P0 ;  /* 0xff8000000e197807 */ /* 0x000fc80000000000 */
[-C--:B------:R-:W-:Y:S02]  /*0680*/  FSETP.NAN.AND P3, PT, R25, R25.reuse, PT ;  /* 0x000000191900720b */ /* 0x080fe40003f68000 */
[----:B------:R-:W-:Y:S01]  /*0690*/  FSETP.GEU.AND P4, PT, R24, R25, PT ;  /* 0x000000191800720b */ /* 0x000fe20003f8e000 */
[----:B------:R-:W-:-:S03]  /*06a0*/  IMAD.IADD R31, R26, 0x1, R31 ;  /* 0x000000011a1f7824 */ /* 0x000fc600078e021f */
[----:B------:R-:W-:-:S07]  /*06b0*/  P2R R19, PR, RZ, 0x10 ;  /* 0x00000010ff137803 */ /* 0x000fce0000000000 */
[----:B------:R-:W-:Y:S02]  /*06c0*/  @!P3 SEL R25, R25, R24, !P4 ;  /* 0x000000181919b207 */ /* 0x000fe40006000000 */
[----:B------:R-:W-:Y:S02]  /*06d0*/  SEL R24, R15, 0xff800000, P0 ;  /* 0xff8000000f187807 */ /* 0x000fe40000000000 */
[----:B------:R-:W-:Y:S01]  /*06e0*/  CS2R R14, SRZ ;  /* 0x00000000000e7805 */ /* 0x000fe2000001ff00 */
[----:B------:R-:W-:Y:S01]  /*06f0*/  IMAD R31, R4, 0x4200, R31 ;  /* 0x00004200041f7824 */ /* 0x000fe200078e021f */
[-C--:B------:R-:W-:Y:S02]  /*0700*/  FSETP.NAN.AND P3, PT, R24, R24.reuse, PT ;  /* 0x000000181800720b */ /* 0x080fe40003f68000 */
[----:B------:R-:W-:Y:S02]  /*0710*/  FSETP.GEU.AND P4, PT, R35, R24, PT ;  /* 0x000000182300720b */ /* 0x000fe40003f8e000 */
[----:B------:R1:W2:Y:S02]  /*0720*/  @P2 LDG.E.128 R12, desc[UR6][R28.64] ;  /* 0x000000061c0c2981 */ /* 0x0002a4000c1e1d00 */
[----:B------:R-:W-:Y:S01]  /*0730*/  P2R R23, PR, RZ, 0x10 ;  /* 0x00000010ff177803 */ /* 0x000fe20000000000 */
[----:B-1----:R-:W-:-:S06]  /*0740*/  IMAD.WIDE R28, R31, 0x4, R8 ;  /* 0x000000041f1c7825 */ /* 0x002fcc00078e0208 */
[----:B------:R-:W-:Y:S02]  /*0750*/  @!P3 SEL R24, R24, R35, !P4 ;  /* 0x000000231818b207 */ /* 0x000fe40006000000 */
[----:B--2---:R-:W-:Y:S02]  /*0760*/  SEL R37, R12, 0xff800000, P2 ;  /* 0xff8000000c257807 */ /* 0x004fe40001000000 */
[----:B------:R-:W-:Y:S02]  /*0770*/  SEL R30, R13, 0xff800000, P2 ;  /* 0xff8000000d1e7807 */ /* 0x000fe40001000000 */
[----:B------:R-:W-:Y:S02]  /*0780*/  CS2R R12, SRZ ;  /* 0x00000000000c7805 */ /* 0x000fe4000001ff00 */
[----:B------:R-:W-:Y:S02]  /*0790*/  SEL R41, R14, 0xff800000, P2 ;  /* 0xff8000000e297807 */ /* 0x000fe40001000000 */
[----:B------:R-:W-:-:S02]  /*07a0*/  SEL R32, R15, 0xff800000, P2 ;  /* 0xff8000000f207807 */ /* 0x000fc40001000000 */
[----:B------:R-:W-:-:S06]  /*07b0*/  CS2R R14, SRZ ;  /* 0x00000000000e7805 */ /* 0x000fcc000001ff00 */
[----:B------:R-:W2:Y:S01]  /*07c0*/  @P1 LDG.E.128 R12, desc[UR6][R28.64] ;  /* 0x000000061c0c1981 */ /* 0x000ea2000c1e1d00 */
[----:B------:R-:W-:-:S04]  /*07d0*/  IMAD.IADD R27, R26, 0x1, R27 ;  /* 0x000000011a1b7824 */ /* 0x000fc800078e021b */
[----:B------:R-:W-:Y:S01]  /*07e0*/  IMAD R27, R4, 0x4200, R27 ;  /* 0x00004200041b7824 */ /* 0x000fe200078e021b */
[----:B--2---:R-:W-:Y:S02]  /*07f0*/  SEL R40, R14, 0xff800000, P1 ;  /* 0xff8000000e287807 */ /* 0x004fe40000800000 */
[----:B------:R-:W-:Y:S02]  /*0800*/  SEL R39, R13, 0xff800000, P1 ;  /* 0xff8000000d277807 */ /* 0x000fe40000800000 */
[----:B------:R-:W-:Y:S02]  /*0810*/  FSETP.GT.AND P4, PT, R40, R41, PT ;  /* 0x000000292800720b */ /* 0x000fe40003f84000 */
[----:B------:R-:W-:Y:S02]  /*0820*/  FSETP.GT.AND P2, PT, R39, R30, PT ;  /* 0x0000001e2700720b */ /* 0x000fe40003f44000 */
[----:B------:R-:W-:Y:S02]  /*0830*/  SEL R34, R12, 0xff800000, P1 ;  /* 0xff8000000c227807 */ /* 0x000fe40000800000 */
[----:B------:R-:W-:-:S02]  /*0840*/  SEL R33, R15, 0xff800000, P1 ;  /* 0xff8000000f217807 */ /* 0x000fc40000800000 */
[----:B------:R-:W-:-:S05]  /*0850*/  FSETP.NAN.AND P1, PT, R40, R40, PT ;  /* 0x000000282800720b */ /* 0x000fca0003f28000 */
[----:B------:R-:W-:Y:S02]  /*0860*/  @!P4 SEL R40, R40, R41, P1 ;  /* 0x000000292828c207 */ /* 0x000fe40000800000 */
[C---:B------:R-:W-:Y:S02]  /*0870*/  FSETP.NAN.AND P1, PT, R39.reuse, R39, PT ;  /* 0x000000272700720b */ /* 0x040fe40003f28000 */
[----:B------:R-:W-:Y:S02]  /*0880*/  CS2R R12, SRZ ;  /* 0x00000000000c7805 */ /* 0x000fe4000001ff00 */
[----:B------:R-:W-:Y:S02]  /*0890*/  CS2R R14, SRZ ;  /* 0x00000000000e7805 */ /* 0x000fe4000001ff00 */
[----:B------:R-:W-:Y:S01]  /*08a0*/  @!P2 SEL R39, R39, R30, P1 ;  /* 0x0000001e2727a207 */ /* 0x000fe20000800000 */
[----:B------:R-:W-:-:S05]  /*08b0*/  IMAD.WIDE R30, R27, 0x4, R8 ;  /* 0x000000041b1e7825 */ /* 0x000fca00078e0208 */
[----:B------:R-:W2:Y:S01]  /*08c0*/  @P0 LDG.E.128 R12, desc[UR6][R30.64] ;  /* 0x000000061e0c0981 */ /* 0x000ea2000c1e1d00 */
[----:B------:R-:W-:Y:S02]  /*08d0*/  P2R R36, PR, RZ, 0x4 ;  /* 0x00000004ff247803 */ /* 0x000fe40000000000 */
[C---:B------:R-:W-:Y:S02]  /*08e0*/  FSETP.GT.AND P2, PT, R34.reuse, R37, PT ;  /* 0x000000252200720b */ /* 0x040fe40003f44000 */
[----:B------:R-:W-:Y:S02]  /*08f0*/  FSETP.NAN.AND P1, PT, R34, R34, PT ;  /* 0x000000222200720b */ /* 0x000fe40003f28000 */
[----:B------:R-:W-:-:S09]  /*0900*/  P2R R38, PR, RZ, 0x4 ;  /* 0x00000004ff267803 */ /* 0x000fd20000000000 */
[----:B------:R-:W-:Y:S02]  /*0910*/  @!P2 SEL R34, R34, R37, P1 ;  /* 0x000000252222a207 */ /* 0x000fe40000800000 */
[C---:B------:R-:W-:Y:S02]  /*0920*/  FSETP.GT.AND P2, PT, R33.reuse, R32, PT ;  /* 0x000000202100720b */ /* 0x040fe40003f44000 */
[----:B------:R-:W-:Y:S02]  /*0930*/  FSETP.NAN.AND P1, PT, R33, R33, PT ;  /* 0x000000212100720b */ /* 0x000fe40003f28000 */
[----:B------:R-:W-:-:S09]  /*0940*/  P2R R37, PR, RZ, 0x4 ;  /* 0x00000004ff257803 */ /* 0x000fd20000000000 */
[----:B------:R-:W-:Y:S02]  /*0950*/  @!P2 SEL R33, R33, R32, P1 ;  /* 0x000000202121a207 */ /* 0x000fe40000800000 */
[----:B--2---:R-:W-:Y:S02]  /*0960*/  SEL R27, R12, 0xff800000, P0 ;  /* 0xff8000000c1b7807 */ /* 0x004fe40000000000 */
[----:B------:R-:W-:Y:S02]  /*0970*/  SEL R32, R13, 0xff800000, P0 ;  /* 0xff8000000d207807 */ /* 0x000fe40000000000 */
[----:B------:R-:W-:Y:S02]  /*0980*/  SEL R29, R14, 0xff800000, P0 ;  /* 0xff8000000e1d7807 */ /* 0x000fe40000000000 */
[----:B------:R-:W-:Y:S02]  /*0990*/  SEL R28, R15, 0xff800000, P0 ;  /* 0xff8000000f1c7807 */ /* 0x000fe40000000000 */
[----:B------:R-:W-:-:S02]  /*09a0*/  FSETP.NAN.AND P0, PT, R27, R27, PT ;  /* 0x0000001b1b00720b */ /* 0x000fc40003f08000 */
[----:B------:R-:W-:Y:S02]  /*09b0*/  FSETP.NAN.AND P2, PT, R32, R32, PT ;  /* 0x000000202000720b */ /* 0x000fe40003f48000 */
[----:B------:R-:W-:-:S09]  /*09c0*/  FSETP.GEU.AND P1, PT, R34, R27, PT ;  /* 0x0000001b2200720b */ /* 0x000fd20003f2e000 */
[----:B------:R-:W-:Y:S02]  /*09d0*/  @!P0 SEL R27, R27, R34, !P1 ;  /* 0x000000221b1b8207 */ /* 0x000fe40004800000 */
[----:B------:R-:W-:-:S04]  /*09e0*/  FSETP.GEU.AND P0, PT, R39, R32, PT ;  /* 0x000000202700720b */ /* 0x000fc80003f0e000 */
[----:B------:R-:W-:Y:S02]  /*09f0*/  @!P2 SEL R32, R32, R39, !P0 ;  /* 0x000000272020a207 */ /* 0x000fe40004000000 */
[-C--:B------:R-:W-:Y:S02]  /*0a00*/  FSETP.NAN.AND P2, PT, R28, R28.reuse, PT ;  /* 0x0000001c1c00720b */ /* 0x080fe40003f48000 */
[----:B------:R-:W-:Y:S02]  /*0a10*/  FSETP.GEU.AND P3, PT, R33, R28, PT ;  /* 0x0000001c2100720b */ /* 0x000fe40003f6e000 */
[----:B------:R-:W-:Y:S02]  /*0a20*/  P2R R30, PR, RZ, 0x1 ;  /* 0x00000001ff1e7803 */ /* 0x000fe40000000000 */
[----:B------:R-:W-:Y:S02]  /*0a30*/  P2R R34, PR, RZ, 0x8 ;  /* 0x00000008ff227803 */ /* 0x000fe40000000000 */
[----:B------:R-:W-:-:S05]  /*0a40*/  ISETP.GE.AND P0, PT, R0, 0x48400, PT ;  /* 0x000484000000780c */ /* 0x000fca0003f06270 */
[----:B------:R-:W-:Y:S02]  /*0a50*/  @!P2 SEL R28, R28, R33, !P3 ;  /* 0x000000211c1ca207 */ /* 0x000fe40005800000 */
[-C--:B------:R-:W-:Y:S01]  /*0a60*/  FSETP.NAN.AND P3, PT, R29, R29.reuse, PT ;  /* 0x0000001d1d00720b */ /* 0x080fe20003f68000 */
[----:B------:R-:W-:Y:S01]  /*0a70*/  IMAD.IADD R15, R20, 0x1, R5 ;  /* 0x00000001140f7824 */ /* 0x000fe200078e0205 */
[----:B------:R-:W-:Y:S02]  /*0a80*/  ISETP.GT.AND P5, PT, R7, -0x1, !P0 ;  /* 0xffffffff0700780c */ /* 0x000fe400047a4270 */
[----:B------:R-:W-:Y:S01]  /*0a90*/  FSETP.GEU.AND P2, PT, R40, R29, PT ;  /* 0x0000001d2800720b */ /* 0x000fe20003f4e000 */
[----:B------:R-:W-:Y:S01]  /*0aa0*/  IMAD R41, R4, 0x4200, R15 ;  /* 0x0000420004297824 */ /* 0x000fe200078e020f */
[----:B------:R-:W-:Y:S02]  /*0ab0*/  CS2R R12, SRZ ;  /* 0x00000000000c7805 */ /* 0x000fe4000001ff00 */
[----:B------:R-:W-:-:S05]  /*0ac0*/  CS2R R14, SRZ ;  /* 0x00000000000e7805 */ /* 0x000fca000001ff00 */
[----:B------:R-:W-:Y:S01]  /*0ad0*/  @!P3 SEL R29, R29, R40, !P2 ;  /* 0x000000281d1db207 */ /* 0x000fe20005000000 */
[----:B------:R-:W-:-:S05]  /*0ae0*/  IMAD.WIDE R40, R41, 0x4, R8 ;  /* 0x0000000429287825 */ /* 0x000fca00078e0208 */
[----:B------:R-:W2:Y:S01]  /*0af0*/  @P5 LDG.E.128 R12, desc[UR6][R40.64] ;  /* 0x00000006280c5981 */ /* 0x000ea2000c1e1d00 */
[----:B------:R-:W-:Y:S02]  /*0b00*/  P2R R33, PR, RZ, 0x4 ;  /* 0x00000004ff217803 */ /* 0x000fe40000000000 */
[----:B------:R-:W-:-:S04]  /*0b10*/  ISETP.NE.AND P2, PT, R18, RZ, PT ;  /* 0x000000ff1200720c */ /* 0x000fc80003f45270 */
[----:B------:R-:W-:Y:S02]  /*0b20*/  P2R R18, PR, RZ, 0x4 ;  /* 0x00000004ff127803 */ /* 0x000fe40000000000 */
[----:B------:R-:W-:Y:S02]  /*0b30*/  ISETP.NE.AND P2, PT, R17, RZ, PT ;  /* 0x000000ff1100720c */ /* 0x000fe40003f45270 */
[----:B------:R-:W-:Y:S02]  /*0b40*/  P2R R35, PR, RZ, 0x10 ;  /* 0x00000010ff237803 */ /* 0x000fe40000000000 */
[----:B------:R-:W-:Y:S02]  /*0b50*/  P2R R17, PR, RZ, 0x4 ;  /* 0x00000004ff117803 */ /* 0x000fe40000000000 */
[----:B------:R-:W-:Y:S01]  /*0b60*/  ISETP.NE.AND P2, PT, R37, RZ, PT ;  /* 0x000000ff2500720c */ /* 0x000fe20003f45270 */
[----:B------:R-:W-:-:S04]  /*0b70*/  IMAD.IADD R5, R26, 0x1, R5 ;  /* 0x000000011a057824 */ /* 0x000fc800078e0205 */
[----:B------:R-:W-:-:S04]  /*0b80*/  IMAD R5, R4, 0x4200, R5 ;  /* 0x0000420004057824 */ /* 0x000fc800078e0205 */
[----:B------:R-:W-:Y:S01]  /*0b90*/  IMAD.WIDE R8, R5, 0x4, R8 ;  /* 0x0000000405087825 */ /* 0x000fe200078e0208 */
[----:B------:R-:W-:Y:S02]  /*0ba0*/  CS2R R4, SRZ ;  /* 0x0000000000047805 */ /* 0x000fe4000001ff00 */
[----:B--2---:R-:W-:-:S04]  /*0bb0*/  SEL R12, R12, 0xff800000, P5 ;  /* 0xff8000000c0c7807 */ /* 0x004fc80002800000 */
[-C--:B------:R-:W-:Y:S02]  /*0bc0*/  FSETP.NAN.AND P3, PT, R12, R12.reuse, PT ;  /* 0x0000000c0c00720b */ /* 0x080fe40003f68000 */
[----:B------:R-:W-:Y:S02]  /*0bd0*/  FSETP.GEU.AND P0, PT, R21, R12, PT ;  /* 0x0000000c1500720b */ /* 0x000fe40003f0e000 */
[----:B------:R-:W-:-:S09]  /*0be0*/  SEL R13, R13, 0xff800000, P5 ;  /* 0xff8000000d0d7807 */ /* 0x000fd20002800000 */
[----:B------:R-:W-:Y:S02]  /*0bf0*/  @!P3 SEL R12, R12, R21, !P0 ;  /* 0x000000150c0cb207 */ /* 0x000fe40004000000 */
[-C--:B------:R-:W-:Y:S02]  /*0c00*/  FSETP.NAN.AND P3, PT, R13, R13.reuse, PT ;  /* 0x0000000d0d00720b */ /* 0x080fe40003f68000 */
[----:B------:R-:W-:Y:S02]  /*0c10*/  P2R R39, PR, RZ, 0x1 ;  /* 0x00000001ff277803 */ /* 0x000fe40000000000 */
[----:B------:R-:W-:Y:S02]  /*0c20*/  FSETP.GEU.AND P0, PT, R22, R13, PT ;  /* 0x0000000d1600720b */ /* 0x000fe40003f0e000 */
[----:B------:R-:W-:-:S07]  /*0c30*/  SEL R14, R14, 0xff800000, P5 ;  /* 0xff8000000e0e7807 */ /* 0x000fce0002800000 */
        /* <DEDUP_REMOVED lines=8> */
[----:B------:R-:W-:-:S09]  /*0cc0*/  FSETP.GEU.AND P0, PT, R24, R15, PT ;  /* 0x0000000f1800720b */ /* 0x000fd20003f0e000 */
[----:B------:R-:W-:Y:S02]  /*0cd0*/  @!P3 SEL R15, R15, R24, !P0 ;  /* 0x000000180f0fb207 */ /* 0x000fe40004000000 */
[----:B------:R-:W-:Y:S02]  /*0ce0*/  P2R R24, PR, RZ, 0x4 ;  /* 0x00000004ff187803 */ /* 0x000fe40000000000 */
[----:B------:R-:W-:-:S04]  /*0cf0*/  ISETP.NE.AND P2, PT, R35, RZ, PT ;  /* 0x000000ff2300720c */ /* 0x000fc80003f45270 */
[----:B------:R-:W-:Y:S02]  /*0d00*/  P2R R25, PR, RZ, 0x4 ;  /* 0x00000004ff197803 */ /* 0x000fe40000000000 */
[----:B------:R-:W-:-:S04]  /*0d10*/  ISETP.NE.AND P2, PT, R36, RZ, PT ;  /* 0x000000ff2400720c */ /* 0x000fc80003f45270 */
[----:B------:R-:W-:Y:S02]  /*0d20*/  P2R R35, PR, RZ, 0x4 ;  /* 0x00000004ff237803 */ /* 0x000fe40000000000 */
[----:B------:R-:W-:-:S04]  /*0d30*/  ISETP.NE.AND P2, PT, R38, RZ, PT ;  /* 0x000000ff2600720c */ /* 0x000fc80003f45270 */
[----:B------:R-:W-:Y:S02]  /*0d40*/  P2R R36, PR, RZ, 0x4 ;  /* 0x00000004ff247803 */ /* 0x000fe40000000000 */
[----:B------:R-:W-:Y:S02]  /*0d50*/  ISETP.NE.AND P2, PT, R6, RZ, PT ;  /* 0x000000ff0600720c */ /* 0x000fe40003f45270 */
[----:B------:R-:W-:-:S06]  /*0d60*/  CS2R R6, SRZ ;  /* 0x0000000000067805 */ /* 0x000fcc000001ff00 */
[----:B------:R-:W2:Y:S01]  /*0d70*/  @P5 LDG.E.128 R4, desc[UR6][R8.64] ;  /* 0x0000000608045981 */ /* 0x000ea2000c1e1d00 */
[----:B------:R-:W-:Y:S02]  /*0d80*/  P2R R37, PR, RZ, 0x4 ;  /* 0x00000004ff257803 */ /* 0x000fe40000000000 */
[----:B------:R-:W-:-:S04]  /*0d90*/  ISETP.NE.AND P2, PT, R10, RZ, PT ;  /* 0x000000ff0a00720c */ /* 0x000fc80003f45270 */
[----:B------:R-:W-:Y:S02]  /*0da0*/  P2R R10, PR, RZ, 0x4 ;  /* 0x00000004ff0a7803 */ /* 0x000fe40000000000 */
[----:B------:R-:W-:-:S04]  /*0db0*/  ISETP.NE.AND P2, PT, R11, RZ, PT ;  /* 0x000000ff0b00720c */ /* 0x000fc80003f45270 */
[----:B------:R-:W-:Y:S02]  /*0dc0*/  P2R R11, PR, RZ, 0x4 ;  /* 0x00000004ff0b7803 */ /* 0x000fe40000000000 */
[----:B------:R-:W-:-:S04]  /*0dd0*/  ISETP.NE.AND P2, PT, R16, RZ, PT ;  /* 0x000000ff1000720c */ /* 0x000fc80003f45270 */
[----:B------:R-:W-:Y:S02]  /*0de0*/  P2R R16, PR, RZ, 0x4 ;  /* 0x00000004ff107803 */ /* 0x000fe40000000000 */
[----:B------:R-:W-:Y:S02]  /*0df0*/  P2R R31, PR, RZ, 0x2 ;  /* 0x00000002ff1f7803 */ /* 0x000fe40000000000 */
[----:B------:R-:W-:Y:S02]  /*0e00*/  ISETP.NE.AND P1, PT, R23, RZ, PT ;  /* 0x000000ff1700720c */ /* 0x000fe40003f25270 */
[----:B------:R-:W-:Y:S02]  /*0e10*/  P2R R22, PR, RZ, 0x1 ;  /* 0x00000001ff167803 */ /* 0x000fe40000000000 */
[----:B------:R-:W-:Y:S01]  /*0e20*/  ISETP.NE.AND P0, PT, R19, RZ, PT ;  /* 0x000000ff1300720c */ /* 0x000fe20003f05270 */
[----:B------:R-:W1:Y:S01]  /*0e30*/  S2UR UR5, SR_CgaCtaId ;  /* 0x00000000000579c3 */ /* 0x000e620000008800 */
[----:B------:R-:W-:Y:S01]  /*0e40*/  UMOV UR4, 0x400 ;  /* 0x0000040000047882 */ /* 0x000fe20000000000 */
[----:B------:R-:W-:Y:S01]  /*0e50*/  IMAD.SHL.U32 R2, R2, 0x4, RZ ;  /* 0x0000000402027824 */ /* 0x000fe200078e00ff */
[----:B-1----:R-:W-:-:S04]  /*0e60*/  UPRMT UR4, UR5, 0x654, UR4 ;  /* 0x0000065405047896 */ /* 0x002fc80008000004 */
[----:B------:R-:W-:Y:S02]  /*0e70*/  LOP3.LUT R2, R2, 0x1fc, RZ, 0xc0, !PT ;  /* 0x000001fc02027812 */ /* 0x000fe400078ec0ff */
[----:B--2---:R-:W-:Y:S02]  /*0e80*/  SEL R4, R4, 0xff800000, P5 ;  /* 0xff80000004047807 */ /* 0x004fe40002800000 */
[----:B------:R-:W-:Y:S02]  /*0e90*/  SEL R5, R5, 0xff800000, P5 ;  /* 0xff80000005057807 */ /* 0x000fe40002800000 */
[-C--:B------:R-:W-:Y:S02]  /*0ea0*/  FSETP.NAN.AND P4, PT, R4, R4.reuse, PT ;  /* 0x000000040400720b */ /* 0x080fe40003f88000 */
[----:B------:R-:W-:Y:S02]  /*0eb0*/  FSETP.NAN.AND P6, PT, R5, R5, PT ;  /* 0x000000050500720b */ /* 0x000fe40003fc8000 */
[----:B------:R-:W-:-:S02]  /*0ec0*/  FSETP.GEU.AND P3, PT, R27, R4, PT ;  /* 0x000000041b00720b */ /* 0x000fc40003f6e000 */
[----:B------:R-:W-:-:S07]  /*0ed0*/  SEL R6, R6, 0xff800000, P5 ;  /* 0xff80000006067807 */ /* 0x000fce0002800000 */
[----:B------:R-:W-:Y:S02]  /*0ee0*/  @!P4 SEL R4, R4, R27, !P3 ;  /* 0x0000001b0404c207 */ /* 0x000fe40005800000 */
[----:B------:R-:W-:Y:S02]  /*0ef0*/  FSETP.GEU.AND P4, PT, R32, R5, PT ;  /* 0x000000052000720b */ /* 0x000fe40003f8e000 */
[----:B------:R-:W-:Y:S02]  /*0f00*/  SEL R7, R7, 0xff800000, P5 ;  /* 0xff80000007077807 */ /* 0x000fe40002800000 */
[----:B------:R-:W-:Y:S02]  /*0f10*/  @!P6 SEL R5, R5, R32, !P4 ;  /* 0x000000200505e207 */ /* 0x000fe40006000000 */
[----:B------:R-:W-:Y:S02]  /*0f20*/  FSETP.NAN.AND P6, PT, R6, R6, PT ;  /* 0x000000060600720b */ /* 0x000fe40003fc8000 */
[----:B------:R-:W-:-:S02]  /*0f30*/  FSETP.NAN.AND P2, PT, R7, R7, PT ;  /* 0x000000070700720b */ /* 0x000fc40003f48000 */
[----:B------:R-:W-:-:S09]  /*0f40*/  FSETP.GEU.AND P5, PT, R29, R6, PT ;  /* 0x000000061d00720b */ /* 0x000fd20003fae000 */
[----:B------:R-:W-:Y:S02]  /*0f50*/  @!P6 SEL R6, R6, R29, !P5 ;  /* 0x0000001d0606e207 */ /* 0x000fe40006800000 */
[----:B------:R-:W-:-:S04]  /*0f60*/  FSETP.GEU.AND P6, PT, R28, R7, PT ;  /* 0x000000071c00720b */ /* 0x000fc80003fce000 */
[----:B------:R-:W-:Y:S02]  /*0f70*/  @!P2 SEL R7, R7, R28, !P6 ;  /* 0x0000001c0707a207 */ /* 0x000fe40007000000 */
[----:B------:R-:W-:-:S04]  /*0f80*/  ISETP.NE.AND P2, PT, R16, RZ, PT ;  /* 0x000000ff1000720c */ /* 0x000fc80003f45270 */
[----:B------:R-:W-:Y:S02]  /*0f90*/  SEL R8, RZ, 0x1, !P2 ;  /* 0x00000001ff087807 */ /* 0x000fe40005000000 */
        /* <DEDUP_REMOVED lines=14> */
[----:B------:R-:W-:Y:S02]  /*1080*/  ISETP.NE.AND P2, PT, R17, RZ, PT ;  /* 0x000000ff1100720c */ /* 0x000fe40003f45270 */
[----:B------:R-:W-:Y:S02]  /*1090*/  P2R R9, PR, RZ, 0x8 ;  /* 0x00000008ff097803 */ /* 0x000fe40000000000 */
[----:B------:R-:W-:Y:S02]  /*10a0*/  SEL R8, R8, 0x2, P2 ;  /* 0x0000000208087807 */ /* 0x000fe40001000000 */
[----:B------:R-:W-:Y:S02]  /*10b0*/  ISETP.NE.AND P2, PT, R18, RZ, PT ;  /* 0x000000ff1200720c */ /* 0x000fe40003f45270 */
[----:B------:R-:W-:-:S02]  /*10c0*/  ISETP.NE.AND P3, PT, R39, RZ, PT ;  /* 0x000000ff2700720c */ /* 0x000fc40003f65270 */
[----:B------:R-:W-:Y:S02]  /*10d0*/  SEL R25, R10, 0x2, P1 ;  /* 0x000000020a197807 */ /* 0x000fe40000800000 */
[----:B------:R-:W-:Y:S02]  /*10e0*/  ISETP.NE.AND P1, PT, R31, RZ, PT ;  /* 0x000000ff1f00720c */ /* 0x000fe40003f25270 */
[----:B------:R-:W-:Y:S02]  /*10f0*/  SEL R23, R23, 0x2, P0 ;  /* 0x0000000217177807 */ /* 0x000fe40000000000 */
[----:B------:R-:W-:Y:S02]  /*1100*/  SEL R11, R11, 0x2, P2 ;  /* 0x000000020b0b7807 */ /* 0x000fe40001000000 */
[----:B------:R-:W-:Y:S02]  /*1110*/  ISETP.NE.AND P0, PT, R30, RZ, PT ;  /* 0x000000ff1e00720c */ /* 0x000fe40003f05270 */
[----:B------:R-:W-:-:S02]  /*1120*/  P2R R19, PR, RZ, 0x8 ;  /* 0x00000008ff137803 */ /* 0x000fc40000000000 */
[----:B------:R-:W-:Y:S02]  /*1130*/  ISETP.NE.AND P2, PT, R33, RZ, PT ;  /* 0x000000ff2100720c */ /* 0x000fe40003f45270 */
[----:B------:R-:W-:Y:S02]  /*1140*/  ISETP.NE.AND P3, PT, R34, RZ, PT ;  /* 0x000000ff2200720c */ /* 0x000fe40003f65270 */
[----:B------:R-:W-:Y:S02]  /*1150*/  SEL R24, R16, 0x2, P1 ;  /* 0x0000000210187807 */ /* 0x000fe40000800000 */
[----:B------:R-:W-:Y:S02]  /*1160*/  ISETP.NE.AND P1, PT, R22, RZ, PT ;  /* 0x000000ff1600720c */ /* 0x000fe40003f25270 */
[----:B------:R-:W-:Y:S02]  /*1170*/  SEL R22, R26, 0x2, P0 ;  /* 0x000000021a167807 */ /* 0x000fe40000000000 */
[----:B------:R-:W-:-:S02]  /*1180*/  SEL R26, R27, 0x2, P2 ;  /* 0x000000021b1a7807 */ /* 0x000fc40001000000 */
[----:B------:R-:W-:Y:S02]  /*1190*/  SEL R27, R28, 0x2, P3 ;  /* 0x000000021c1b7807 */ /* 0x000fe40001800000 */
[----:B------:R-:W-:-:S04]  /*11a0*/  ISETP.NE.AND P3, PT, R19, RZ, PT ;  /* 0x000000ff1300720c */ /* 0x000fc80003f65270 */
[----:B------:R-:W-:Y:S02]  /*11b0*/  SEL R28, R8, 0x3, P3 ;  /* 0x00000003081c7807 */ /* 0x000fe40001800000 */
[----:B------:R-:W1:Y:S02]  /*11c0*/  S2R R8, SR_TID.X ;  /* 0x0000000000087919 */ /* 0x000e640000002100 */
[----:B-1----:R-:W-:-:S05]  /*11d0*/  IMAD.SHL.U32 R8, R8, 0x8, RZ ;  /* 0x0000000808087824 */ /* 0x002fca00078e00ff */
[----:B------:R-:W-:-:S04]  /*11e0*/  LOP3.LUT R8, R8, 0x3f8, RZ, 0xc0, !PT ;  /* 0x000003f808087812 */ /* 0x000fc800078ec0ff */
[----:B------:R-:W-:-:S05]  /*11f0*/  LEA R33, R8, UR4, 0x2 ;  /* 0x0000000408217c11 */ /* 0x000fca000f8e10ff */
[----:B------:R-:W-:Y:S04]  /*1200*/  STS.128 [R33], R12 ;  /* 0x0000000c21007388 */ /* 0x000fe80000000c00 */
[----:B------:R1:W-:Y:S01]  /*1210*/  STS.128 [R33+0x10], R4 ;  /* 0x0000100421007388 */ /* 0x0003e20000000c00 */
[----:B------:R-:W-:Y:S02]  /*1220*/  ISETP.NE.AND P2, PT, R20, RZ, PT ;  /* 0x000000ff1400720c */ /* 0x000fe40003f45270 */
[----:B------:R-:W-:Y:S01]  /*1230*/  LEA R34, R2, UR4, 0x2 ;  /* 0x0000000402227c11 */ /* 0x000fe2000f8e10ff */
[----:B------:R-:W-:Y:S01]  /*1240*/  BAR.SYNC.DEFER_BLOCKING 0x0 ;  /* 0x0000000000007b1d */ /* 0x000fe20000010000 */
[----:B------:R-:W-:Y:S02]  /*1250*/  ISETP.NE.AND P3, PT, R9, RZ, PT ;  /* 0x000000ff0900720c */ /* 0x000fe40003f65270 */
[----:B------:R-:W-:-:S02]  /*1260*/  SEL R31, R11, 0x3, P2 ;  /* 0x000000030b1f7807 */ /* 0x000fc40001000000 */
[----:B------:R-:W-:Y:S01]  /*1270*/  ISETP.NE.AND P0, PT, R21, RZ, PT ;  /* 0x000000ff1500720c */ /* 0x000fe20003f05270 */
[----:B------:R-:W-:Y:S02]  /*1280*/  ULDC.64 UR4, c[0x0][0x218] ;  /* 0x0000860000047ab9 */ /* 0x000fe40000000a00 */
[----:B------:R-:W2:Y:S01]  /*1290*/  LDC.64 R20, c[0x0][0x218] ;  /* 0x00008600ff147b82 */ /* 0x000ea20000000a00 */
[----:B------:R-:W3:Y:S04]  /*12a0*/  LDS.128 R8, [R34] ;  /* 0x0000000022087984 */ /* 0x000ee80000000c00 */
[----:B------:R-:W4:Y:S01]  /*12b0*/  LDS.128 R16, [R34+0x800] ;  /* 0x0008000022107984 */ /* 0x000f220000000c00 */
[----:B------:R-:W-:Y:S02]  /*12c0*/  LOP3.LUT R29, R3, R2, RZ, 0xfc, !PT ;  /* 0x00000002031d7212 */ /* 0x000fe400078efcff */
[----:B------:R-:W-:-:S02]  /*12d0*/  LOP3.LUT R30, R3, 0x200, R2, 0xfe, !PT ;  /* 0x00000200031e7812 */ /* 0x000fc400078efe02 */
[----:B------:R-:W-:Y:S02]  /*12e0*/  SEL R32, R23, 0x3, P0 ;  /* 0x0000000317207807 */ /* 0x000fe40000000000 */
[----:B------:R-:W-:Y:S02]  /*12f0*/  ISETP.GE.AND P0, PT, R29, 0x48400, PT ;  /* 0x000484001d00780c */ /* 0x000fe40003f06270 */
[----:B-1----:R-:W-:Y:S02]  /*1300*/  SEL R5, R24, 0x3, P3 ;  /* 0x0000000318057807 */ /* 0x002fe40001800000 */
[----:B------:R-:W-:Y:S02]  /*1310*/  ISETP.GE.AND P2, PT, R30, 0x48400, PT ;  /* 0x000484001e00780c */ /* 0x000fe40003f46270 */
[----:B------:R-:W-:Y:S02]  /*1320*/  SEL R25, R25, 0x3, P1 ;  /* 0x0000000319197807 */ /* 0x000fe40000800000 */
[----:B------:R-:W-:-:S02]  /*1330*/  ISETP.GE.AND P3, PT, R0, 0x48400, PT ;  /* 0x000484000000780c */ /* 0x000fc40003f66270 */
[----:B------:R-:W-:Y:S02]  /*1340*/  SHF.R.S32.HI R36, RZ, 0x1f, R3 ;  /* 0x0000001fff247819 */ /* 0x000fe40000011403 */
[C---:B------:R-:W-:Y:S01]  /*1350*/  LEA R2, P1, R29.reuse, UR4, 0x2 ;  /* 0x000000041d027c11 */ /* 0x040fe2000f8210ff */
[C---:B--2---:R-:W-:Y:S01]  /*1360*/  IMAD.WIDE R20, R29.reuse, 0x4, R20 ;  /* 0x000000041d147825 */ /* 0x044fe200078e0214 */
[----:B------:R-:W-:Y:S02]  /*1370*/  SEL R22, R22, 0x3, P4 ;  /* 0x0000000316167807 */ /* 0x000fe40002000000 */
[----:B------:R-:W-:Y:S01]  /*1380*/  LEA.HI.X R3, R29, UR5, R36, 0x2, P1 ;  /* 0x000000051d037c11 */ /* 0x000fe200088f1424 */
[----:B------:R-:W-:Y:S01]  /*1390*/  ULDC.64 UR4, c[0x0][0x220] ;  /* 0x0000880000047ab9 */ /* 0x000fe20000000a00 */
[----:B------:R-:W-:Y:S02]  /*13a0*/  SEL R26, R26, 0x3, P5 ;  /* 0x000000031a1a7807 */ /* 0x000fe40002800000 */
[----:B------:R-:W-:-:S02]  /*13b0*/  SEL R27, R27, 0x3, P6 ;  /* 0x000000031b1b7807 */ /* 0x000fc40003000000 */
[----:B------:R-:W-:Y:S02]  /*13c0*/  IADD3 R4, P1, R0, UR4, RZ ;  /* 0x0000000400047c10 */ /* 0x000fe4000ff3e0ff */
[----:B------:R-:W-:Y:S02]  /*13d0*/  PRMT R28, R28, 0x3340, R31 ;  /* 0x000033401c1c7816 */ /* 0x000fe4000000001f */
[----:B------:R-:W-:Y:S02]  /*13e0*/  PRMT R25, R32, 0x3340, R25 ;  /* 0x0000334020197816 */ /* 0x000fe40000000019 */
[----:B------:R-:W-:Y:S01]  /*13f0*/  PRMT R7, R5, 0x3340, R22 ;  /* 0x0000334005077816 */ /* 0x000fe20000000016 */
[----:B---3--:R1:W-:Y:S01]  /*1400*/  @!P0 STG.E.128 desc[UR6][R20.64], R8 ;  /* 0x0000000814008986 */ /* 0x0083e2000c101d06 */
[----:B------:R-:W-:Y:S02]  /*1410*/  PRMT R26, R26, 0x3340, R27 ;  /* 0x000033401a1a7816 */ /* 0x000fe4000000001b */
[----:B------:R-:W-:Y:S01]  /*1420*/  LEA.HI.X.SX32 R5, R0, UR5, 0x1, P1 ;  /* 0x0000000500057c11 */ /* 0x000fe200088f0eff */
[----:B----4-:R1:W-:Y:S01]  /*1430*/  @!P2 STG.E.128 desc[UR6][R2.64+0x800], R16 ;  /* 0x000800100200a986 */ /* 0x0103e2000c101d06 */
[----:B------:R-:W-:-:S02]  /*1440*/  PRMT R6, R28, 0x5410, R25 ;  /* 0x000054101c067816 */ /* 0x000fc40000000019 */
[----:B------:R-:W-:Y:S01]  /*1450*/  PRMT R7, R7, 0x5410, R26 ;  /* 0x0000541007077816 */ /* 0x000fe2000000001a */
[----:B------:R-:W-:Y:S06]  /*1460*/  @P3 EXIT ;  /* 0x000000000000394d */ /* 0x000fec0003800000 */
[----:B------:R-:W-:Y:S01]  /*1470*/  STG.E.64 desc[UR6][R4.64], R6 ;  /* 0x0000000604007986 */ /* 0x000fe2000c101b06 */
[----:B------:R-:W-:Y:S05]  /*1480*/  EXIT ;  /* 0x000000000000794d */ /* 0x000fea0003800000 */
.L_x_0:
[----:B------:R-:W-:-:S00]  /*1490*/  BRA `(.L_x_0) ;  /* 0xfffffffc00fc7947 */ /* 0x000fc0000383ffff */
[----:B------:R-:W-:-:S00]  /*14a0*/  NOP ;  /* 0x0000000000007918 */ /* 0x000fc00000000000 */
        /* <DEDUP_REMOVED lines=13> */
.L_x_1:


//--------------------- .nv.shared.triton_poi_fused_max_pool2d_with_indices_9 --------------------------
	.section	.nv.shared.triton_poi_fused_max_pool2d_with_indices_9,"aw",@nobits
	.sectionflags	@""
	.align	16
	.zero		1024


//--------------------- .nv.constant0.triton_poi_fused_max_pool2d_with_indices_9 --------------------------
	.section	.nv.constant0.triton_poi_fused_max_pool2d_with_indices_9,"a",@progbits
	.sectionflags	@""
	.align	4
.nv.constant0.triton_poi_fused_max_pool2d_with_indices_9:
	.zero		556
